//
// Generated by NVIDIA NVVM Compiler
//
// Compiler Build ID: CL-36424714
// Cuda compilation tools, release 13.0, V13.0.88
// Based on NVVM 20.0.0
//

.version 9.0
.target sm_100
.address_size 64

	// .globl	_Z16printThreadIndexPfii
.extern .func  (.param .b32 func_retval0) vprintf
(
	.param .b64 vprintf_param_0,
	.param .b64 vprintf_param_1
)
;
.global .align 1 .b8 $str[80] = {116, 104, 114, 101, 97, 100, 95, 105, 100, 40, 37, 100, 44, 37, 100, 41, 32, 98, 108, 111, 99, 107, 95, 105, 100, 40, 37, 100, 44, 37, 100, 41, 32, 99, 111, 111, 114, 100, 105, 110, 97, 116, 101, 40, 37, 100, 44, 37, 100, 41, 32, 103, 108, 111, 98, 97, 108, 32, 105, 110, 100, 101, 120, 32, 37, 50, 100, 32, 118, 97, 108, 117, 101, 32, 37, 46, 50, 102, 10};

.visible .entry _Z16printThreadIndexPfii(
	.param .u64 .ptr .align 1 _Z16printThreadIndexPfii_param_0,
	.param .u32 _Z16printThreadIndexPfii_param_1,
	.param .u32 _Z16printThreadIndexPfii_param_2
)
{
	.local .align 8 .b8 	__local_depot0[40];
	.reg .b64 	%SP;
	.reg .b64 	%SPL;
	.reg .pred 	%p<4>;
	.reg .b32 	%r<16>;
	.reg .b32 	%f<2>;
	.reg .b64 	%rd<9>;
	.reg .b64 	%fd<2>;

	mov.u64 	%SPL, __local_depot0;
	cvta.local.u64 	%SP, %SPL;
	ld.param.u64 	%rd1, [_Z16printThreadIndexPfii_param_0];
	ld.param.u32 	%r7, [_Z16printThreadIndexPfii_param_1];
	ld.param.u32 	%r8, [_Z16printThreadIndexPfii_param_2];
	mov.u32 	%r1, %tid.x;
	mov.u32 	%r2, %ctaid.x;
	mov.u32 	%r10, %ntid.x;
	mad.lo.s32 	%r3, %r2, %r10, %r1;
	mov.u32 	%r4, %tid.y;
	mov.u32 	%r5, %ctaid.y;
	mov.u32 	%r11, %ntid.y;
	mad.lo.s32 	%r12, %r5, %r11, %r4;
	setp.ge.s32 	%p1, %r3, %r7;
	setp.ge.s32 	%p2, %r12, %r8;
	or.pred  	%p3, %p1, %p2;
	@%p3 bra 	$L__BB0_2;
	add.u64 	%rd2, %SP, 0;
	add.u64 	%rd3, %SPL, 0;
	cvta.to.global.u64 	%rd4, %rd1;
	mad.lo.s32 	%r13, %r7, %r12, %r3;
	mul.wide.u32 	%rd5, %r13, 4;
	add.s64 	%rd6, %rd4, %rd5;
	ld.global.f32 	%f1, [%rd6];
	cvt.f64.f32 	%fd1, %f1;
	st.local.v2.u32 	[%rd3], {%r1, %r4};
	st.local.v2.u32 	[%rd3+8], {%r2, %r5};
	st.local.v2.u32 	[%rd3+16], {%r3, %r12};
	st.local.u32 	[%rd3+24], %r13;
	st.local.f64 	[%rd3+32], %fd1;
	mov.u64 	%rd7, $str;
	cvta.global.u64 	%rd8, %rd7;
	{ // callseq 0, 0
	.param .b64 param0;
	st.param.b64 	[param0], %rd8;
	.param .b64 param1;
	st.param.b64 	[param1], %rd2;
	.param .b32 retval0;
	call.uni (retval0), 
	vprintf, 
	(
	param0, 
	param1
	);
	ld.param.b32 	%r14, [retval0];
	} // callseq 0
$L__BB0_2:
	ret;

}


// ===== COMPILED SASS (sm_100) =====

	.target	sm_100

	.elftype	@"ET_EXEC"


//--------------------- .note.nv.tkinfo           --------------------------
	.section	.note.nv.tkinfo,"",@"SHT_NOTE"
	.sectionflags	@"SHF_NOTE_NV_TKINFO"
	.tkinfo
        /*0018*/ 	.word	0x00000002
        /*0030*/ 	.string	""
        /*0030*/ 	.string	"ptxas"
        /*0030*/ 	.string	"Cuda compilation tools, release 13.0, V13.0.88"
        /*0030*/ 	.string	"Build cuda_13.0.r13.0/compiler.36424714_0"
        /*0030*/ 	.string	"-arch sm_100 -m 64 "



//--------------------- .note.nv.cuinfo           --------------------------
	.section	.note.nv.cuinfo,"",@"SHT_NOTE"
	.sectionflags	@"SHF_NOTE_NV_CUINFO"
        /*0018*/ 	.short	0x0002
        /*001a*/ 	.short	0x0064
        /*001c*/ 	.short	0x0082
	.zero		2


//--------------------- .nv.info                  --------------------------
	.section	.nv.info,"",@"SHT_CUDA_INFO"
	.align	4


	//----- nvinfo : EIATTR_REGCOUNT
	.align		4
        /*0000*/ 	.byte	0x04, 0x2f
        /*0002*/ 	.short	(.L_2 - .L_1)
	.align		4
.L_1:
        /*0004*/ 	.word	index@(_Z16printThreadIndexPfii)
        /*0008*/ 	.word	0x00000018


	//----- nvinfo : EIATTR_FRAME_SIZE
	.align		4
.L_2:
        /*000c*/ 	.byte	0x04, 0x11
        /*000e*/ 	.short	(.L_4 - .L_3)
	.align		4
.L_3:
        /*0010*/ 	.word	index@(_Z16printThreadIndexPfii)
        /*0014*/ 	.word	0x00000028


	//----- nvinfo : EIATTR_MIN_STACK_SIZE
	.align		4
.L_4:
        /*0018*/ 	.byte	0x04, 0x12
        /*001a*/ 	.short	(.L_6 - .L_5)
	.align		4
.L_5:
        /*001c*/ 	.word	index@(_Z16printThreadIndexPfii)
        /*0020*/ 	.word	0x00000028
.L_6:


//--------------------- .nv.compat                --------------------------
	.section	.nv.compat,"",@"SHT_CUDA_COMPAT_INFO"
	.align	4
        /*0000*/ 	.byte	0x02, 0x09, 0x00, 0x00, 0x02, 0x02, 0x01, 0x00, 0x02, 0x05, 0x05, 0x00, 0x03, 0x07, 0x01, 0x01
        /*0010*/ 	.byte	0x02, 0x03, 0x00, 0x00, 0x02, 0x06, 0x01, 0x00, 0x04, 0x0b, 0x08, 0x00, 0x09, 0x00, 0x00, 0x00
        /*0020*/ 	.byte	0x00, 0x00, 0x00, 0x00


//--------------------- .nv.info._Z16printThreadIndexPfii --------------------------
	.section	.nv.info._Z16printThreadIndexPfii,"",@"SHT_CUDA_INFO"
	.sectionflags	@""
	.align	4


	//----- nvinfo : EIATTR_CUDA_API_VERSION
	.align		4
        /*0000*/ 	.byte	0x04, 0x37
        /*0002*/ 	.short	(.L_8 - .L_7)
.L_7:
        /*0004*/ 	.word	0x00000082


	//----- nvinfo : EIATTR_KPARAM_INFO
	.align		4
.L_8:
        /*0008*/ 	.byte	0x04, 0x17
        /*000a*/ 	.short	(.L_10 - .L_9)
.L_9:
        /*000c*/ 	.word	0x00000000
        /*0010*/ 	.short	0x0002
        /*0012*/ 	.short	0x000c
        /*0014*/ 	.byte	0x00, 0xf0, 0x11, 0x00


	//----- nvinfo : EIATTR_KPARAM_INFO
	.align		4
.L_10:
        /*0018*/ 	.byte	0x04, 0x17
        /*001a*/ 	.short	(.L_12 - .L_11)
.L_11:
        /*001c*/ 	.word	0x00000000
        /*0020*/ 	.short	0x0001
        /*0022*/ 	.short	0x0008
        /*0024*/ 	.byte	0x00, 0xf0, 0x11, 0x00


	//----- nvinfo : EIATTR_KPARAM_INFO
	.align		4
.L_12:
        /*0028*/ 	.byte	0x04, 0x17
        /*002a*/ 	.short	(.L_14 - .L_13)
.L_13:
        /*002c*/ 	.word	0x00000000
        /*0030*/ 	.short	0x0000
        /*0032*/ 	.short	0x0000
        /*0034*/ 	.byte	0x00, 0xf5, 0x21, 0x00


	//----- nvinfo : EIATTR_SPARSE_MMA_MASK
	.align		4
.L_14:
        /*0038*/ 	.byte	0x03, 0x50
        /*003a*/ 	.short	0x0000


	//----- nvinfo : EIATTR_MAXREG_COUNT
	.align		4
        /*003c*/ 	.byte	0x03, 0x1b
        /*003e*/ 	.short	0x00ff


	//----- nvinfo : EIATTR_EXTERNS
	.align		4
        /*0040*/ 	.byte	0x04, 0x0f
        /*0042*/ 	.short	(.L_16 - .L_15)


	//   ....[0]....
	.align		4
.L_15:
        /*0044*/ 	.word	index@(vprintf)


	//----- nvinfo : EIATTR_MERCURY_ISA_VERSION
	.align		4
.L_16:
        /*0048*/ 	.byte	0x03, 0x5f
        /*004a*/ 	.short	0x0101


	//----- nvinfo : EIATTR_VRC_CTA_INIT_COUNT
	.align		4
        /*004c*/ 	.byte	0x02, 0x4a
	.zero		1
	.zero		1


	//----- nvinfo : EIATTR_SYSCALL_OFFSETS
	.align		4
        /*0050*/ 	.byte	0x04, 0x46
        /*0052*/ 	.short	(.L_18 - .L_17)


	//   ....[0]....
.L_17:
        /*0054*/ 	.word	0x00000230


	//----- nvinfo : EIATTR_EXIT_INSTR_OFFSETS
	.align		4
.L_18:
        /*0058*/ 	.byte	0x04, 0x1c
        /*005a*/ 	.short	(.L_20 - .L_19)


	//   ....[0]....
.L_19:
        /*005c*/ 	.word	0x00000110


	//   ....[1]....
        /*0060*/ 	.word	0x00000240


	//----- nvinfo : EIATTR_CRS_STACK_SIZE
	.align		4
.L_20:
        /*0064*/ 	.byte	0x04, 0x1e
        /*0066*/ 	.short	(.L_22 - .L_21)
.L_21:
        /*0068*/ 	.word	0x00000000


	//----- nvinfo : EIATTR_CBANK_PARAM_SIZE
	.align		4
.L_22:
        /*006c*/ 	.byte	0x03, 0x19
        /*006e*/ 	.short	0x0010


	//----- nvinfo : EIATTR_PARAM_CBANK
	.align		4
        /*0070*/ 	.byte	0x04, 0x0a
        /*0072*/ 	.short	(.L_24 - .L_23)
	.align		4
.L_23:
        /*0074*/ 	.word	index@(.nv.constant0._Z16printThreadIndexPfii)
        /*0078*/ 	.short	0x0380
        /*007a*/ 	.short	0x0010


	//----- nvinfo : EIATTR_SW_WAR
	.align		4
.L_24:
        /*007c*/ 	.byte	0x04, 0x36
        /*007e*/ 	.short	(.L_26 - .L_25)
.L_25:
        /*0080*/ 	.word	0x00000008
.L_26:


//--------------------- .nv.callgraph             --------------------------
	.section	.nv.callgraph,"",@"SHT_CUDA_CALLGRAPH"
	.align	4
	.sectionentsize	8
	.align		4
        /*0000*/ 	.word	0x00000000
	.align		4
        /*0004*/ 	.word	0xffffffff
	.align		4
        /*0008*/ 	.word	index@(_Z16printThreadIndexPfii)
	.align		4
        /*000c*/ 	.word	index@(vprintf)
	.align		4
        /*0010*/ 	.word	0x00000000
	.align		4
        /*0014*/ 	.word	0xfffffffe
	.align		4
        /*0018*/ 	.word	0x00000000
	.align		4
        /*001c*/ 	.word	0xfffffffd
	.align		4
        /*0020*/ 	.word	0x00000000
	.align		4
        /*0024*/ 	.word	0xfffffffc


//--------------------- .nv.constant4             --------------------------
	.section	.nv.constant4,"a",@progbits
	.align	8
	.align		8
.nv.constant4:
        /*0000*/ 	.dword	vprintf
	.align		8
        /*0008*/ 	.dword	$str


//--------------------- .text._Z16printThreadIndexPfii --------------------------
	.section	.text._Z16printThreadIndexPfii,"ax",@progbits
	.align	128
        .global         _Z16printThreadIndexPfii
        .type           _Z16printThreadIndexPfii,@function
        .size           _Z16printThreadIndexPfii,(.L_x_2 - _Z16printThreadIndexPfii)
        .other          _Z16printThreadIndexPfii,@"STO_CUDA_ENTRY STV_DEFAULT"
_Z16printThreadIndexPfii:
.text._Z16printThreadIndexPfii:
[----:B------:R-:W0:Y:S01]  /*0000*/  LDC R1, c[0x0][0x37c] ;  /* 0x0000df00ff017b82 */ /* 0x000e220000000800 */
[----:B------:R-:W1:Y:S01]  /*0010*/  S2R R15, SR_TID.Y ;  /* 0x00000000000f7919 */ /* 0x000e620000002200 */
[----:B------:R-:W2:Y:S01]  /*0020*/  LDCU UR5, c[0x0][0x2fc] ;  /* 0x00005f80ff0577ac */ /* 0x000ea20008000800 */
[----:B0-----:R-:W-:Y:S01]  /*0030*/  VIADD R1, R1, 0xffffffd8 ;  /* 0xffffffd801017836 */ /* 0x001fe20000000000 */
[----:B------:R-:W1:Y:S01]  /*0040*/  S2R R17, SR_CTAID.Y ;  /* 0x0000000000117919 */ /* 0x000e620000002600 */
[----:B------:R-:W0:Y:S01]  /*0050*/  LDCU UR6, c[0x0][0x360] ;  /* 0x00006c00ff0677ac */ /* 0x000e220008000800 */
[----:B------:R-:W0:Y:S01]  /*0060*/  S2R R14, SR_TID.X ;  /* 0x00000000000e7919 */ /* 0x000e220000002100 */
[----:B------:R-:W1:Y:S01]  /*0070*/  LDCU UR7, c[0x0][0x364] ;  /* 0x00006c80ff0777ac */ /* 0x000e620008000800 */
[----:B------:R-:W0:Y:S01]  /*0080*/  S2R R16, SR_CTAID.X ;  /* 0x0000000000107919 */ /* 0x000e220000002500 */
[----:B------:R-:W3:Y:S01]  /*0090*/  LDCU.64 UR8, c[0x0][0x388] ;  /* 0x00007100ff0877ac */ /* 0x000ee20008000a00 */
[----:B------:R-:W4:Y:S02]  /*00a0*/  LDCU UR4, c[0x0][0x2f8] ;  /* 0x00005f00ff0477ac */ /* 0x000f240008000800 */
[----:B----4-:R-:W-:Y:S01]  /*00b0*/  IADD3 R6, P1, PT, R1, UR4, RZ ;  /* 0x0000000401067c10 */ /* 0x010fe2000ff3e0ff */
[----:B-1----:R-:W-:-:S04]  /*00c0*/  IMAD R3, R17, UR7, R15 ;  /* 0x0000000711037c24 */ /* 0x002fc8000f8e020f */
[----:B--2---:R-:W-:Y:S01]  /*00d0*/  IMAD.X R7, RZ, RZ, UR5, P1 ;  /* 0x00000005ff077e24 */ /* 0x004fe200088e06ff */
[----:B---3--:R-:W-:Y:S01]  /*00e0*/  ISETP.GE.AND P0, PT, R3, UR9, PT ;  /* 0x0000000903007c0c */ /* 0x008fe2000bf06270 */
[----:B0-----:R-:W-:-:S05]  /*00f0*/  IMAD R2, R16, UR6, R14 ;  /* 0x0000000610027c24 */ /* 0x001fca000f8e020e */
[----:B------:R-:W-:-:S13]  /*0100*/  ISETP.GE.OR P0, PT, R2, UR8, P0 ;  /* 0x0000000802007c0c */ /* 0x000fda0008706670 */
[----:B------:R-:W-:Y:S05]  /*0110*/  @P0 EXIT ;  /* 0x000000000000094d */ /* 0x000fea0003800000 */
[----:B------:R-:W0:Y:S01]  /*0120*/  LDC.64 R8, c[0x0][0x380] ;  /* 0x0000e000ff087b82 */ /* 0x000e220000000a00 */
[----:B------:R-:W1:Y:S01]  /*0130*/  LDCU.64 UR4, c[0x0][0x358] ;  /* 0x00006b00ff0477ac */ /* 0x000e620008000a00 */
[----:B------:R-:W-:-:S04]  /*0140*/  IMAD R0, R3, UR8, R2 ;  /* 0x0000000803007c24 */ /* 0x000fc8000f8e0202 */
[----:B0-----:R-:W-:-:S06]  /*0150*/  IMAD.WIDE.U32 R8, R0, 0x4, R8 ;  /* 0x0000000400087825 */ /* 0x001fcc00078e0008 */
[----:B-1----:R-:W2:Y:S01]  /*0160*/  LDG.E R8, desc[UR4][R8.64] ;  /* 0x0000000408087981 */ /* 0x002ea2000c1e1900 */
[----:B------:R-:W-:Y:S01]  /*0170*/  MOV R12, 0x0 ;  /* 0x00000000000c7802 */ /* 0x000fe20000000f00 */
[----:B------:R-:W0:Y:S02]  /*0180*/  LDCU.64 UR4, c[0x4][0x8] ;  /* 0x01000100ff0477ac */ /* 0x000e240008000a00 */
[----:B------:R1:W-:Y:S03]  /*0190*/  STL.64 [R1], R14 ;  /* 0x0000000e01007387 */ /* 0x0003e60000100a00 */
[----:B------:R-:W3:Y:S01]  /*01a0*/  LDC.64 R12, c[0x4][R12] ;  /* 0x010000000c0c7b82 */ /* 0x000ee20000000a00 */
[----:B------:R1:W-:Y:S04]  /*01b0*/  STL.64 [R1+0x8], R16 ;  /* 0x0000081001007387 */ /* 0x0003e80000100a00 */
[----:B------:R1:W-:Y:S04]  /*01c0*/  STL.64 [R1+0x10], R2 ;  /* 0x0000100201007387 */ /* 0x0003e80000100a00 */
[----:B------:R1:W-:Y:S01]  /*01d0*/  STL [R1+0x18], R0 ;  /* 0x0000180001007387 */ /* 0x0003e20000100800 */
[----:B0-----:R-:W-:-:S02]  /*01e0*/  MOV R4, UR4 ;  /* 0x0000000400047c02 */ /* 0x001fc40008000f00 */
[----:B------:R-:W-:Y:S01]  /*01f0*/  MOV R5, UR5 ;  /* 0x0000000500057c02 */ /* 0x000fe20008000f00 */
[----:B--2---:R-:W0:Y:S02]  /*0200*/  F2F.F64.F32 R10, R8 ;  /* 0x00000008000a7310 */ /* 0x004e240000201800 */
[----:B0--3--:R1:W-:Y:S04]  /*0210*/  STL.64 [R1+0x20], R10 ;  /* 0x0000200a01007387 */ /* 0x0093e80000100a00 */
[----:B------:R-:W-:-:S07]  /*0220*/  LEPC R20, `(.L_x_0) ;  /* 0x000000001014794e */ /* 0x000fce0000000000 */
[----:B-1----:R-:W-:Y:S05]  /*0230*/  CALL.ABS.NOINC R12 ;  /* 0x000000000c007343 */ /* 0x002fea0003c00000 */
.L_x_0:
[----:B------:R-:W-:Y:S05]  /*0240*/  EXIT ;  /* 0x000000000000794d */ /* 0x000fea0003800000 */
.L_x_1:
[----:B------:R-:W-:-:S00]  /*0250*/  BRA `(.L_x_1) ;  /* 0xfffffffc00fc7947 */ /* 0x000fc0000383ffff */
[----:B------:R-:W-:-:S00]  /*0260*/  NOP ;  /* 0x0000000000007918 */ /* 0x000fc00000000000 */
        /* <DEDUP_REMOVED lines=9> */
.L_x_2:


//--------------------- .nv.global.init           --------------------------
	.section	.nv.global.init,"aw",@progbits
.nv.global.init:
	.type		$str,@object
	.size		$str,(.L_0 - $str)
$str:
        /*0000*/ 	.byte	0x74, 0x68, 0x72, 0x65, 0x61, 0x64, 0x5f, 0x69, 0x64, 0x28, 0x25, 0x64, 0x2c, 0x25, 0x64, 0x29
        /*0010*/ 	.byte	0x20, 0x62, 0x6c, 0x6f, 0x63, 0x6b, 0x5f, 0x69, 0x64, 0x28, 0x25, 0x64, 0x2c, 0x25, 0x64, 0x29
        /*0020*/ 	.byte	0x20, 0x63, 0x6f, 0x6f, 0x72, 0x64, 0x69, 0x6e, 0x61, 0x74, 0x65, 0x28, 0x25, 0x64, 0x2c, 0x25
        /*0030*/ 	.byte	0x64, 0x29, 0x20, 0x67, 0x6c, 0x6f, 0x62, 0x61, 0x6c, 0x20, 0x69, 0x6e, 0x64, 0x65, 0x78, 0x20
        /*0040*/ 	.byte	0x25, 0x32, 0x64, 0x20, 0x76, 0x61, 0x6c, 0x75, 0x65, 0x20, 0x25, 0x2e, 0x32, 0x66, 0x0a, 0x00
.L_0:


//--------------------- .nv.shared.reserved.0     --------------------------
	.section	.nv.shared.reserved.0,"aw",@nobits
	.weak		__nv_reservedSMEM_offset_0_alias
	.size		__nv_reservedSMEM_offset_0_alias, 0, 64
	.other		__nv_reservedSMEM_offset_0_alias,@"STO_CUDA_RESERVED_SHARED STV_DEFAULT"
__nv_reservedSMEM_offset_0_alias:
	.zero		0
	.zero		64


//--------------------- .nv.constant0._Z16printThreadIndexPfii --------------------------
	.section	.nv.constant0._Z16printThreadIndexPfii,"a",@progbits
	.sectionflags	@""
	.align	4
.nv.constant0._Z16printThreadIndexPfii:
	.zero		912


//--------------------- SYMBOLS --------------------------

	.type		.nv.reservedSmem.offset0,@object
	.size		.nv.reservedSmem.offset0,0x4
	.type		vprintf,@function
